//
// Generated by NVIDIA NVVM Compiler
//
// Compiler Build ID: CL-36424714
// Cuda compilation tools, release 13.0, V13.0.88
// Based on NVVM 20.0.0
//

.version 9.0
.target sm_100
.address_size 64

	// .globl	_Z14init_cg_solverPdS_PKdm

.visible .entry _Z14init_cg_solverPdS_PKdm(
	.param .u64 .ptr .align 1 _Z14init_cg_solverPdS_PKdm_param_0,
	.param .u64 .ptr .align 1 _Z14init_cg_solverPdS_PKdm_param_1,
	.param .u64 .ptr .align 1 _Z14init_cg_solverPdS_PKdm_param_2,
	.param .u64 _Z14init_cg_solverPdS_PKdm_param_3
)
{
	.reg .pred 	%p<2>;
	.reg .b32 	%r<5>;
	.reg .b64 	%rd<14>;
	.reg .b64 	%fd<2>;

	ld.param.u64 	%rd2, [_Z14init_cg_solverPdS_PKdm_param_0];
	ld.param.u64 	%rd3, [_Z14init_cg_solverPdS_PKdm_param_1];
	ld.param.u64 	%rd4, [_Z14init_cg_solverPdS_PKdm_param_2];
	ld.param.u64 	%rd5, [_Z14init_cg_solverPdS_PKdm_param_3];
	mov.u32 	%r1, %ctaid.x;
	mov.u32 	%r2, %ntid.x;
	mov.u32 	%r3, %tid.x;
	mad.lo.s32 	%r4, %r1, %r2, %r3;
	cvt.u64.u32 	%rd1, %r4;
	setp.le.u64 	%p1, %rd5, %rd1;
	@%p1 bra 	$L__BB0_2;
	cvta.to.global.u64 	%rd6, %rd2;
	cvta.to.global.u64 	%rd7, %rd4;
	cvta.to.global.u64 	%rd8, %rd3;
	shl.b64 	%rd9, %rd1, 3;
	add.s64 	%rd10, %rd6, %rd9;
	mov.b64 	%rd11, 0;
	st.global.u64 	[%rd10], %rd11;
	add.s64 	%rd12, %rd7, %rd9;
	ld.global.f64 	%fd1, [%rd12];
	add.s64 	%rd13, %rd8, %rd9;
	st.global.f64 	[%rd13], %fd1;
$L__BB0_2:
	ret;

}
	// .globl	_Z15init_alpha_betaPdS_
.visible .entry _Z15init_alpha_betaPdS_(
	.param .u64 .ptr .align 1 _Z15init_alpha_betaPdS__param_0,
	.param .u64 .ptr .align 1 _Z15init_alpha_betaPdS__param_1
)
{
	.reg .b64 	%rd<7>;

	ld.param.u64 	%rd1, [_Z15init_alpha_betaPdS__param_0];
	ld.param.u64 	%rd2, [_Z15init_alpha_betaPdS__param_1];
	cvta.to.global.u64 	%rd3, %rd2;
	cvta.to.global.u64 	%rd4, %rd1;
	mov.b64 	%rd5, 4607182418800017408;
	st.global.u64 	[%rd4], %rd5;
	mov.b64 	%rd6, 0;
	st.global.u64 	[%rd3], %rd6;
	ret;

}
	// .globl	_Z10copy_valuePdPKd
.visible .entry _Z10copy_valuePdPKd(
	.param .u64 .ptr .align 1 _Z10copy_valuePdPKd_param_0,
	.param .u64 .ptr .align 1 _Z10copy_valuePdPKd_param_1
)
{
	.reg .b64 	%rd<5>;
	.reg .b64 	%fd<2>;

	ld.param.u64 	%rd1, [_Z10copy_valuePdPKd_param_0];
	ld.param.u64 	%rd2, [_Z10copy_valuePdPKd_param_1];
	cvta.to.global.u64 	%rd3, %rd1;
	cvta.to.global.u64 	%rd4, %rd2;
	ld.global.f64 	%fd1, [%rd4];
	st.global.f64 	[%rd3], %fd1;
	ret;

}
	// .globl	_Z8a_frac_bPKdS0_Pd
.visible .entry _Z8a_frac_bPKdS0_Pd(
	.param .u64 .ptr .align 1 _Z8a_frac_bPKdS0_Pd_param_0,
	.param .u64 .ptr .align 1 _Z8a_frac_bPKdS0_Pd_param_1,
	.param .u64 .ptr .align 1 _Z8a_frac_bPKdS0_Pd_param_2
)
{
	.reg .b64 	%rd<7>;
	.reg .b64 	%fd<4>;

	ld.param.u64 	%rd1, [_Z8a_frac_bPKdS0_Pd_param_0];
	ld.param.u64 	%rd2, [_Z8a_frac_bPKdS0_Pd_param_1];
	ld.param.u64 	%rd3, [_Z8a_frac_bPKdS0_Pd_param_2];
	cvta.to.global.u64 	%rd4, %rd3;
	cvta.to.global.u64 	%rd5, %rd2;
	cvta.to.global.u64 	%rd6, %rd1;
	ld.global.f64 	%fd1, [%rd6];
	ld.global.f64 	%fd2, [%rd5];
	div.rn.f64 	%fd3, %fd1, %fd2;
	st.global.f64 	[%rd4], %fd3;
	ret;

}
	// .globl	_Z9inv_alphaPKdPd
.visible .entry _Z9inv_alphaPKdPd(
	.param .u64 .ptr .align 1 _Z9inv_alphaPKdPd_param_0,
	.param .u64 .ptr .align 1 _Z9inv_alphaPKdPd_param_1
)
{
	.reg .b64 	%rd<5>;
	.reg .b64 	%fd<2>;

	ld.param.u64 	%rd1, [_Z9inv_alphaPKdPd_param_0];
	ld.param.u64 	%rd2, [_Z9inv_alphaPKdPd_param_1];
	cvta.to.global.u64 	%rd3, %rd2;
	cvta.to.global.u64 	%rd4, %rd1;
	ld.global.f64 	%fd1, [%rd4];
	st.global.f64 	[%rd3], %fd1;
	ret;

}


// ===== COMPILED SASS (sm_100) =====

	.target	sm_100

	.elftype	@"ET_EXEC"


//--------------------- .note.nv.tkinfo           --------------------------
	.section	.note.nv.tkinfo,"",@"SHT_NOTE"
	.sectionflags	@"SHF_NOTE_NV_TKINFO"
	.tkinfo
        /*0018*/ 	.word	0x00000002
        /*0030*/ 	.string	""
        /*0030*/ 	.string	"ptxas"
        /*0030*/ 	.string	"Cuda compilation tools, release 13.0, V13.0.88"
        /*0030*/ 	.string	"Build cuda_13.0.r13.0/compiler.36424714_0"
        /*0030*/ 	.string	"-arch sm_100 -m 64 "



//--------------------- .note.nv.cuinfo           --------------------------
	.section	.note.nv.cuinfo,"",@"SHT_NOTE"
	.sectionflags	@"SHF_NOTE_NV_CUINFO"
        /*0018*/ 	.short	0x0002
        /*001a*/ 	.short	0x0064
        /*001c*/ 	.short	0x0082
	.zero		2


//--------------------- .nv.info                  --------------------------
	.section	.nv.info,"",@"SHT_CUDA_INFO"
	.align	4


	//----- nvinfo : EIATTR_REGCOUNT
	.align		4
        /*0000*/ 	.byte	0x04, 0x2f
        /*0002*/ 	.short	(.L_1 - .L_0)
	.align		4
.L_0:
        /*0004*/ 	.word	index@(_Z14init_cg_solverPdS_PKdm)
        /*0008*/ 	.word	0x0000000a


	//----- nvinfo : EIATTR_FRAME_SIZE
	.align		4
.L_1:
        /*000c*/ 	.byte	0x04, 0x11
        /*000e*/ 	.short	(.L_3 - .L_2)
	.align		4
.L_2:
        /*0010*/ 	.word	index@(_Z14init_cg_solverPdS_PKdm)
        /*0014*/ 	.word	0x00000000


	//----- nvinfo : EIATTR_REGCOUNT
	.align		4
.L_3:
        /*0018*/ 	.byte	0x04, 0x2f
        /*001a*/ 	.short	(.L_5 - .L_4)
	.align		4
.L_4:
        /*001c*/ 	.word	index@(_Z15init_alpha_betaPdS_)
        /*0020*/ 	.word	0x0000000a


	//----- nvinfo : EIATTR_FRAME_SIZE
	.align		4
.L_5:
        /*0024*/ 	.byte	0x04, 0x11
        /*0026*/ 	.short	(.L_7 - .L_6)
	.align		4
.L_6:
        /*0028*/ 	.word	index@(_Z15init_alpha_betaPdS_)
        /*002c*/ 	.word	0x00000000


	//----- nvinfo : EIATTR_REGCOUNT
	.align		4
.L_7:
        /*0030*/ 	.byte	0x04, 0x2f
        /*0032*/ 	.short	(.L_9 - .L_8)
	.align		4
.L_8:
        /*0034*/ 	.word	index@(_Z10copy_valuePdPKd)
        /*0038*/ 	.word	0x00000008


	//----- nvinfo : EIATTR_FRAME_SIZE
	.align		4
.L_9:
        /*003c*/ 	.byte	0x04, 0x11
        /*003e*/ 	.short	(.L_11 - .L_10)
	.align		4
.L_10:
        /*0040*/ 	.word	index@(_Z10copy_valuePdPKd)
        /*0044*/ 	.word	0x00000000


	//----- nvinfo : EIATTR_REGCOUNT
	.align		4
.L_11:
        /*0048*/ 	.byte	0x04, 0x2f
        /*004a*/ 	.short	(.L_13 - .L_12)
	.align		4
.L_12:
        /*004c*/ 	.word	index@(_Z8a_frac_bPKdS0_Pd)
        /*0050*/ 	.word	0x00000018


	//----- nvinfo : EIATTR_FRAME_SIZE
	.align		4
.L_13:
        /*0054*/ 	.byte	0x04, 0x11
        /*0056*/ 	.short	(.L_15 - .L_14)
	.align		4
.L_14:
        /*0058*/ 	.word	index@($__internal_0_$__cuda_sm20_div_rn_f64_full)
        /*005c*/ 	.word	0x00000000


	//----- nvinfo : EIATTR_FRAME_SIZE
	.align		4
.L_15:
        /*0060*/ 	.byte	0x04, 0x11
        /*0062*/ 	.short	(.L_17 - .L_16)
	.align		4
.L_16:
        /*0064*/ 	.word	index@(_Z8a_frac_bPKdS0_Pd)
        /*0068*/ 	.word	0x00000000


	//----- nvinfo : EIATTR_REGCOUNT
	.align		4
.L_17:
        /*006c*/ 	.byte	0x04, 0x2f
        /*006e*/ 	.short	(.L_19 - .L_18)
	.align		4
.L_18:
        /*0070*/ 	.word	index@(_Z9inv_alphaPKdPd)
        /*0074*/ 	.word	0x00000008


	//----- nvinfo : EIATTR_FRAME_SIZE
	.align		4
.L_19:
        /*0078*/ 	.byte	0x04, 0x11
        /*007a*/ 	.short	(.L_21 - .L_20)
	.align		4
.L_20:
        /*007c*/ 	.word	index@(_Z9inv_alphaPKdPd)
        /*0080*/ 	.word	0x00000000


	//----- nvinfo : EIATTR_MIN_STACK_SIZE
	.align		4
.L_21:
        /*0084*/ 	.byte	0x04, 0x12
        /*0086*/ 	.short	(.L_23 - .L_22)
	.align		4
.L_22:
        /*0088*/ 	.word	index@(_Z9inv_alphaPKdPd)
        /*008c*/ 	.word	0x00000000


	//----- nvinfo : EIATTR_MIN_STACK_SIZE
	.align		4
.L_23:
        /*0090*/ 	.byte	0x04, 0x12
        /*0092*/ 	.short	(.L_25 - .L_24)
	.align		4
.L_24:
        /*0094*/ 	.word	index@(_Z8a_frac_bPKdS0_Pd)
        /*0098*/ 	.word	0x00000000


	//----- nvinfo : EIATTR_MIN_STACK_SIZE
	.align		4
.L_25:
        /*009c*/ 	.byte	0x04, 0x12
        /*009e*/ 	.short	(.L_27 - .L_26)
	.align		4
.L_26:
        /*00a0*/ 	.word	index@(_Z10copy_valuePdPKd)
        /*00a4*/ 	.word	0x00000000


	//----- nvinfo : EIATTR_MIN_STACK_SIZE
	.align		4
.L_27:
        /*00a8*/ 	.byte	0x04, 0x12
        /*00aa*/ 	.short	(.L_29 - .L_28)
	.align		4
.L_28:
        /*00ac*/ 	.word	index@(_Z15init_alpha_betaPdS_)
        /*00b0*/ 	.word	0x00000000


	//----- nvinfo : EIATTR_MIN_STACK_SIZE
	.align		4
.L_29:
        /*00b4*/ 	.byte	0x04, 0x12
        /*00b6*/ 	.short	(.L_31 - .L_30)
	.align		4
.L_30:
        /*00b8*/ 	.word	index@(_Z14init_cg_solverPdS_PKdm)
        /*00bc*/ 	.word	0x00000000
.L_31:


//--------------------- .nv.compat                --------------------------
	.section	.nv.compat,"",@"SHT_CUDA_COMPAT_INFO"
	.align	4
        /*0000*/ 	.byte	0x02, 0x09, 0x00, 0x00, 0x02, 0x02, 0x01, 0x00, 0x02, 0x05, 0x05, 0x00, 0x03, 0x07, 0x01, 0x01
        /*0010*/ 	.byte	0x02, 0x03, 0x00, 0x00, 0x02, 0x06, 0x01, 0x00, 0x04, 0x0b, 0x08, 0x00, 0x01, 0x00, 0x00, 0x00
        /*0020*/ 	.byte	0x00, 0x00, 0x00, 0x00


//--------------------- .nv.info._Z9inv_alphaPKdPd --------------------------
	.section	.nv.info._Z9inv_alphaPKdPd,"",@"SHT_CUDA_INFO"
	.sectionflags	@""
	.align	4


	//----- nvinfo : EIATTR_CUDA_API_VERSION
	.align		4
        /*0000*/ 	.byte	0x04, 0x37
        /*0002*/ 	.short	(.L_33 - .L_32)
.L_32:
        /*0004*/ 	.word	0x00000082


	//----- nvinfo : EIATTR_KPARAM_INFO
	.align		4
.L_33:
        /*0008*/ 	.byte	0x04, 0x17
        /*000a*/ 	.short	(.L_35 - .L_34)
.L_34:
        /*000c*/ 	.word	0x00000000
        /*0010*/ 	.short	0x0001
        /*0012*/ 	.short	0x0008
        /*0014*/ 	.byte	0x00, 0xf5, 0x21, 0x00


	//----- nvinfo : EIATTR_KPARAM_INFO
	.align		4
.L_35:
        /*0018*/ 	.byte	0x04, 0x17
        /*001a*/ 	.short	(.L_37 - .L_36)
.L_36:
        /*001c*/ 	.word	0x00000000
        /*0020*/ 	.short	0x0000
        /*0022*/ 	.short	0x0000
        /*0024*/ 	.byte	0x00, 0xf5, 0x21, 0x00


	//----- nvinfo : EIATTR_SPARSE_MMA_MASK
	.align		4
.L_37:
        /*0028*/ 	.byte	0x03, 0x50
        /*002a*/ 	.short	0x0000


	//----- nvinfo : EIATTR_MAXREG_COUNT
	.align		4
        /*002c*/ 	.byte	0x03, 0x1b
        /*002e*/ 	.short	0x00ff


	//----- nvinfo : EIATTR_MERCURY_ISA_VERSION
	.align		4
        /*0030*/ 	.byte	0x03, 0x5f
        /*0032*/ 	.short	0x0101


	//----- nvinfo : EIATTR_VRC_CTA_INIT_COUNT
	.align		4
        /*0034*/ 	.byte	0x02, 0x4a
	.zero		1
	.zero		1


	//----- nvinfo : EIATTR_EXIT_INSTR_OFFSETS
	.align		4
        /*0038*/ 	.byte	0x04, 0x1c
        /*003a*/ 	.short	(.L_39 - .L_38)


	//   ....[0]....
.L_38:
        /*003c*/ 	.word	0x00000060


	//----- nvinfo : EIATTR_CBANK_PARAM_SIZE
	.align		4
.L_39:
        /*0040*/ 	.byte	0x03, 0x19
        /*0042*/ 	.short	0x0010


	//----- nvinfo : EIATTR_PARAM_CBANK
	.align		4
        /*0044*/ 	.byte	0x04, 0x0a
        /*0046*/ 	.short	(.L_41 - .L_40)
	.align		4
.L_40:
        /*0048*/ 	.word	index@(.nv.constant0._Z9inv_alphaPKdPd)
        /*004c*/ 	.short	0x0380
        /*004e*/ 	.short	0x0010


	//----- nvinfo : EIATTR_SW_WAR
	.align		4
.L_41:
        /*0050*/ 	.byte	0x04, 0x36
        /*0052*/ 	.short	(.L_43 - .L_42)
.L_42:
        /*0054*/ 	.word	0x00000008
.L_43:


//--------------------- .nv.info._Z8a_frac_bPKdS0_Pd --------------------------
	.section	.nv.info._Z8a_frac_bPKdS0_Pd,"",@"SHT_CUDA_INFO"
	.sectionflags	@""
	.align	4


	//----- nvinfo : EIATTR_CUDA_API_VERSION
	.align		4
        /*0000*/ 	.byte	0x04, 0x37
        /*0002*/ 	.short	(.L_45 - .L_44)
.L_44:
        /*0004*/ 	.word	0x00000082


	//----- nvinfo : EIATTR_KPARAM_INFO
	.align		4
.L_45:
        /*0008*/ 	.byte	0x04, 0x17
        /*000a*/ 	.short	(.L_47 - .L_46)
.L_46:
        /*000c*/ 	.word	0x00000000
        /*0010*/ 	.short	0x0002
        /*0012*/ 	.short	0x0010
        /*0014*/ 	.byte	0x00, 0xf5, 0x21, 0x00


	//----- nvinfo : EIATTR_KPARAM_INFO
	.align		4
.L_47:
        /*0018*/ 	.byte	0x04, 0x17
        /*001a*/ 	.short	(.L_49 - .L_48)
.L_48:
        /*001c*/ 	.word	0x00000000
        /*0020*/ 	.short	0x0001
        /*0022*/ 	.short	0x0008
        /*0024*/ 	.byte	0x00, 0xf5, 0x21, 0x00


	//----- nvinfo : EIATTR_KPARAM_INFO
	.align		4
.L_49:
        /*0028*/ 	.byte	0x04, 0x17
        /*002a*/ 	.short	(.L_51 - .L_50)
.L_50:
        /*002c*/ 	.word	0x00000000
        /*0030*/ 	.short	0x0000
        /*0032*/ 	.short	0x0000
        /*0034*/ 	.byte	0x00, 0xf5, 0x21, 0x00


	//----- nvinfo : EIATTR_SPARSE_MMA_MASK
	.align		4
.L_51:
        /*0038*/ 	.byte	0x03, 0x50
        /*003a*/ 	.short	0x0000


	//----- nvinfo : EIATTR_MAXREG_COUNT
	.align		4
        /*003c*/ 	.byte	0x03, 0x1b
        /*003e*/ 	.short	0x00ff


	//----- nvinfo : EIATTR_MERCURY_ISA_VERSION
	.align		4
        /*0040*/ 	.byte	0x03, 0x5f
        /*0042*/ 	.short	0x0101


	//----- nvinfo : EIATTR_VRC_CTA_INIT_COUNT
	.align		4
        /*0044*/ 	.byte	0x02, 0x4a
	.zero		1
	.zero		1


	//----- nvinfo : EIATTR_EXIT_INSTR_OFFSETS
	.align		4
        /*0048*/ 	.byte	0x04, 0x1c
        /*004a*/ 	.short	(.L_53 - .L_52)


	//   ....[0]....
.L_52:
        /*004c*/ 	.word	0x000001a0


	//----- nvinfo : EIATTR_CRS_STACK_SIZE
	.align		4
.L_53:
        /*0050*/ 	.byte	0x04, 0x1e
        /*0052*/ 	.short	(.L_55 - .L_54)
.L_54:
        /*0054*/ 	.word	0x00000000


	//----- nvinfo : EIATTR_CBANK_PARAM_SIZE
	.align		4
.L_55:
        /*0058*/ 	.byte	0x03, 0x19
        /*005a*/ 	.short	0x0018


	//----- nvinfo : EIATTR_PARAM_CBANK
	.align		4
        /*005c*/ 	.byte	0x04, 0x0a
        /*005e*/ 	.short	(.L_57 - .L_56)
	.align		4
.L_56:
        /*0060*/ 	.word	index@(.nv.constant0._Z8a_frac_bPKdS0_Pd)
        /*0064*/ 	.short	0x0380
        /*0066*/ 	.short	0x0018


	//----- nvinfo : EIATTR_SW_WAR
	.align		4
.L_57:
        /*0068*/ 	.byte	0x04, 0x36
        /*006a*/ 	.short	(.L_59 - .L_58)
.L_58:
        /*006c*/ 	.word	0x00000008
.L_59:


//--------------------- .nv.info._Z10copy_valuePdPKd --------------------------
	.section	.nv.info._Z10copy_valuePdPKd,"",@"SHT_CUDA_INFO"
	.sectionflags	@""
	.align	4


	//----- nvinfo : EIATTR_CUDA_API_VERSION
	.align		4
        /*0000*/ 	.byte	0x04, 0x37
        /*0002*/ 	.short	(.L_61 - .L_60)
.L_60:
        /*0004*/ 	.word	0x00000082


	//----- nvinfo : EIATTR_KPARAM_INFO
	.align		4
.L_61:
        /*0008*/ 	.byte	0x04, 0x17
        /*000a*/ 	.short	(.L_63 - .L_62)
.L_62:
        /*000c*/ 	.word	0x00000000
        /*0010*/ 	.short	0x0001
        /*0012*/ 	.short	0x0008
        /*0014*/ 	.byte	0x00, 0xf5, 0x21, 0x00


	//----- nvinfo : EIATTR_KPARAM_INFO
	.align		4
.L_63:
        /*0018*/ 	.byte	0x04, 0x17
        /*001a*/ 	.short	(.L_65 - .L_64)
.L_64:
        /*001c*/ 	.word	0x00000000
        /*0020*/ 	.short	0x0000
        /*0022*/ 	.short	0x0000
        /*0024*/ 	.byte	0x00, 0xf5, 0x21, 0x00


	//----- nvinfo : EIATTR_SPARSE_MMA_MASK
	.align		4
.L_65:
        /*0028*/ 	.byte	0x03, 0x50
        /*002a*/ 	.short	0x0000


	//----- nvinfo : EIATTR_MAXREG_COUNT
	.align		4
        /*002c*/ 	.byte	0x03, 0x1b
        /*002e*/ 	.short	0x00ff


	//----- nvinfo : EIATTR_MERCURY_ISA_VERSION
	.align		4
        /*0030*/ 	.byte	0x03, 0x5f
        /*0032*/ 	.short	0x0101


	//----- nvinfo : EIATTR_VRC_CTA_INIT_COUNT
	.align		4
        /*0034*/ 	.byte	0x02, 0x4a
	.zero		1
	.zero		1


	//----- nvinfo : EIATTR_EXIT_INSTR_OFFSETS
	.align		4
        /*0038*/ 	.byte	0x04, 0x1c
        /*003a*/ 	.short	(.L_67 - .L_66)


	//   ....[0]....
.L_66:
        /*003c*/ 	.word	0x00000060


	//----- nvinfo : EIATTR_CBANK_PARAM_SIZE
	.align		4
.L_67:
        /*0040*/ 	.byte	0x03, 0x19
        /*0042*/ 	.short	0x0010


	//----- nvinfo : EIATTR_PARAM_CBANK
	.align		4
        /*0044*/ 	.byte	0x04, 0x0a
        /*0046*/ 	.short	(.L_69 - .L_68)
	.align		4
.L_68:
        /*0048*/ 	.word	index@(.nv.constant0._Z10copy_valuePdPKd)
        /*004c*/ 	.short	0x0380
        /*004e*/ 	.short	0x0010


	//----- nvinfo : EIATTR_SW_WAR
	.align		4
.L_69:
        /*0050*/ 	.byte	0x04, 0x36
        /*0052*/ 	.short	(.L_71 - .L_70)
.L_70:
        /*0054*/ 	.word	0x00000008
.L_71:


//--------------------- .nv.info._Z15init_alpha_betaPdS_ --------------------------
	.section	.nv.info._Z15init_alpha_betaPdS_,"",@"SHT_CUDA_INFO"
	.sectionflags	@""
	.align	4


	//----- nvinfo : EIATTR_CUDA_API_VERSION
	.align		4
        /*0000*/ 	.byte	0x04, 0x37
        /*0002*/ 	.short	(.L_73 - .L_72)
.L_72:
        /*0004*/ 	.word	0x00000082


	//----- nvinfo : EIATTR_KPARAM_INFO
	.align		4
.L_73:
        /*0008*/ 	.byte	0x04, 0x17
        /*000a*/ 	.short	(.L_75 - .L_74)
.L_74:
        /*000c*/ 	.word	0x00000000
        /*0010*/ 	.short	0x0001
        /*0012*/ 	.short	0x0008
        /*0014*/ 	.byte	0x00, 0xf5, 0x21, 0x00


	//----- nvinfo : EIATTR_KPARAM_INFO
	.align		4
.L_75:
        /*0018*/ 	.byte	0x04, 0x17
        /*001a*/ 	.short	(.L_77 - .L_76)
.L_76:
        /*001c*/ 	.word	0x00000000
        /*0020*/ 	.short	0x0000
        /*0022*/ 	.short	0x0000
        /*0024*/ 	.byte	0x00, 0xf5, 0x21, 0x00


	//----- nvinfo : EIATTR_SPARSE_MMA_MASK
	.align		4
.L_77:
        /*0028*/ 	.byte	0x03, 0x50
        /*002a*/ 	.short	0x0000


	//----- nvinfo : EIATTR_MAXREG_COUNT
	.align		4
        /*002c*/ 	.byte	0x03, 0x1b
        /*002e*/ 	.short	0x00ff


	//----- nvinfo : EIATTR_MERCURY_ISA_VERSION
	.align		4
        /*0030*/ 	.byte	0x03, 0x5f
        /*0032*/ 	.short	0x0101


	//----- nvinfo : EIATTR_VRC_CTA_INIT_COUNT
	.align		4
        /*0034*/ 	.byte	0x02, 0x4a
	.zero		1
	.zero		1


	//----- nvinfo : EIATTR_EXIT_INSTR_OFFSETS
	.align		4
        /*0038*/ 	.byte	0x04, 0x1c
        /*003a*/ 	.short	(.L_79 - .L_78)


	//   ....[0]....
.L_78:
        /*003c*/ 	.word	0x00000080


	//----- nvinfo : EIATTR_CBANK_PARAM_SIZE
	.align		4
.L_79:
        /*0040*/ 	.byte	0x03, 0x19
        /*0042*/ 	.short	0x0010


	//----- nvinfo : EIATTR_PARAM_CBANK
	.align		4
        /*0044*/ 	.byte	0x04, 0x0a
        /*0046*/ 	.short	(.L_81 - .L_80)
	.align		4
.L_80:
        /*0048*/ 	.word	index@(.nv.constant0._Z15init_alpha_betaPdS_)
        /*004c*/ 	.short	0x0380
        /*004e*/ 	.short	0x0010


	//----- nvinfo : EIATTR_SW_WAR
	.align		4
.L_81:
        /*0050*/ 	.byte	0x04, 0x36
        /*0052*/ 	.short	(.L_83 - .L_82)
.L_82:
        /*0054*/ 	.word	0x00000008
.L_83:


//--------------------- .nv.info._Z14init_cg_solverPdS_PKdm --------------------------
	.section	.nv.info._Z14init_cg_solverPdS_PKdm,"",@"SHT_CUDA_INFO"
	.sectionflags	@""
	.align	4


	//----- nvinfo : EIATTR_CUDA_API_VERSION
	.align		4
        /*0000*/ 	.byte	0x04, 0x37
        /*0002*/ 	.short	(.L_85 - .L_84)
.L_84:
        /*0004*/ 	.word	0x00000082


	//----- nvinfo : EIATTR_KPARAM_INFO
	.align		4
.L_85:
        /*0008*/ 	.byte	0x04, 0x17
        /*000a*/ 	.short	(.L_87 - .L_86)
.L_86:
        /*000c*/ 	.word	0x00000000
        /*0010*/ 	.short	0x0003
        /*0012*/ 	.short	0x0018
        /*0014*/ 	.byte	0x00, 0xf0, 0x21, 0x00


	//----- nvinfo : EIATTR_KPARAM_INFO
	.align		4
.L_87:
        /*0018*/ 	.byte	0x04, 0x17
        /*001a*/ 	.short	(.L_89 - .L_88)
.L_88:
        /*001c*/ 	.word	0x00000000
        /*0020*/ 	.short	0x0002
        /*0022*/ 	.short	0x0010
        /*0024*/ 	.byte	0x00, 0xf5, 0x21, 0x00


	//----- nvinfo : EIATTR_KPARAM_INFO
	.align		4
.L_89:
        /*0028*/ 	.byte	0x04, 0x17
        /*002a*/ 	.short	(.L_91 - .L_90)
.L_90:
        /*002c*/ 	.word	0x00000000
        /*0030*/ 	.short	0x0001
        /*0032*/ 	.short	0x0008
        /*0034*/ 	.byte	0x00, 0xf5, 0x21, 0x00


	//----- nvinfo : EIATTR_KPARAM_INFO
	.align		4
.L_91:
        /*0038*/ 	.byte	0x04, 0x17
        /*003a*/ 	.short	(.L_93 - .L_92)
.L_92:
        /*003c*/ 	.word	0x00000000
        /*0040*/ 	.short	0x0000
        /*0042*/ 	.short	0x0000
        /*0044*/ 	.byte	0x00, 0xf5, 0x21, 0x00


	//----- nvinfo : EIATTR_SPARSE_MMA_MASK
	.align		4
.L_93:
        /*0048*/ 	.byte	0x03, 0x50
        /*004a*/ 	.short	0x0000


	//----- nvinfo : EIATTR_MAXREG_COUNT
	.align		4
        /*004c*/ 	.byte	0x03, 0x1b
        /*004e*/ 	.short	0x00ff


	//----- nvinfo : EIATTR_MERCURY_ISA_VERSION
	.align		4
        /*0050*/ 	.byte	0x03, 0x5f
        /*0052*/ 	.short	0x0101


	//----- nvinfo : EIATTR_VRC_CTA_INIT_COUNT
	.align		4
        /*0054*/ 	.byte	0x02, 0x4a
	.zero		1
	.zero		1


	//----- nvinfo : EIATTR_EXIT_INSTR_OFFSETS
	.align		4
        /*0058*/ 	.byte	0x04, 0x1c
        /*005a*/ 	.short	(.L_95 - .L_94)


	//   ....[0]....
.L_94:
        /*005c*/ 	.word	0x00000080


	//   ....[1]....
        /*0060*/ 	.word	0x00000170


	//----- nvinfo : EIATTR_CBANK_PARAM_SIZE
	.align		4
.L_95:
        /*0064*/ 	.byte	0x03, 0x19
        /*0066*/ 	.short	0x0020


	//----- nvinfo : EIATTR_PARAM_CBANK
	.align		4
        /*0068*/ 	.byte	0x04, 0x0a
        /*006a*/ 	.short	(.L_97 - .L_96)
	.align		4
.L_96:
        /*006c*/ 	.word	index@(.nv.constant0._Z14init_cg_solverPdS_PKdm)
        /*0070*/ 	.short	0x0380
        /*0072*/ 	.short	0x0020


	//----- nvinfo : EIATTR_SW_WAR
	.align		4
.L_97:
        /*0074*/ 	.byte	0x04, 0x36
        /*0076*/ 	.short	(.L_99 - .L_98)
.L_98:
        /*0078*/ 	.word	0x00000008
.L_99:


//--------------------- .nv.callgraph             --------------------------
	.section	.nv.callgraph,"",@"SHT_CUDA_CALLGRAPH"
	.align	4
	.sectionentsize	8
	.align		4
        /*0000*/ 	.word	0x00000000
	.align		4
        /*0004*/ 	.word	0xffffffff
	.align		4
        /*0008*/ 	.word	0x00000000
	.align		4
        /*000c*/ 	.word	0xfffffffe
	.align		4
        /*0010*/ 	.word	0x00000000
	.align		4
        /*0014*/ 	.word	0xfffffffd
	.align		4
        /*0018*/ 	.word	0x00000000
	.align		4
        /*001c*/ 	.word	0xfffffffc


//--------------------- .text._Z9inv_alphaPKdPd   --------------------------
	.section	.text._Z9inv_alphaPKdPd,"ax",@progbits
	.align	128
        .global         _Z9inv_alphaPKdPd
        .type           _Z9inv_alphaPKdPd,@function
        .size           _Z9inv_alphaPKdPd,(.L_x_12 - _Z9inv_alphaPKdPd)
        .other          _Z9inv_alphaPKdPd,@"STO_CUDA_ENTRY STV_DEFAULT"
_Z9inv_alphaPKdPd:
.text._Z9inv_alphaPKdPd:
[----:B------:R-:W-:Y:S08]  /*0000*/  LDC R1, c[0x0][0x37c] ;  /* 0x0000df00ff017b82 */ /* 0x000ff00000000800 */
[----:B------:R-:W0:Y:S01]  /*0010*/  LDC.64 R2, c[0x0][0x380] ;  /* 0x0000e000ff027b82 */ /* 0x000e220000000a00 */
[----:B------:R-:W0:Y:S02]  /*0020*/  LDCU.64 UR4, c[0x0][0x358] ;  /* 0x00006b00ff0477ac */ /* 0x000e240008000a00 */
[----:B0-----:R-:W2:Y:S05]  /*0030*/  LDG.E.64 R2, desc[UR4][R2.64] ;  /* 0x0000000402027981 */ /* 0x001eaa000c1e1b00 */
[----:B------:R-:W2:Y:S02]  /*0040*/  LDC.64 R4, c[0x0][0x388] ;  /* 0x0000e200ff047b82 */ /* 0x000ea40000000a00 */
[----:B--2---:R-:W-:Y:S01]  /*0050*/  STG.E.64 desc[UR4][R4.64], R2 ;  /* 0x0000000204007986 */ /* 0x004fe2000c101b04 */
[----:B------:R-:W-:Y:S05]  /*0060*/  EXIT ;  /* 0x000000000000794d */ /* 0x000fea0003800000 */
.L_x_0:
[----:B------:R-:W-:-:S00]  /*0070*/  BRA `(.L_x_0) ;  /* 0xfffffffc00fc7947 */ /* 0x000fc0000383ffff */
[----:B------:R-:W-:-:S00]  /*0080*/  NOP ;  /* 0x0000000000007918 */ /* 0x000fc00000000000 */
[----:B------:R-:W-:-:S00]  /*0090*/  NOP ;  /* 0x0000000000007918 */ /* 0x000fc00000000000 */
[----:B------:R-:W-:-:S00]  /*00a0*/  NOP ;  /* 0x0000000000007918 */ /* 0x000fc00000000000 */
[----:B------:R-:W-:-:S00]  /*00b0*/  NOP ;  /* 0x0000000000007918 */ /* 0x000fc00000000000 */
[----:B------:R-:W-:-:S00]  /*00c0*/  NOP ;  /* 0x0000000000007918 */ /* 0x000fc00000000000 */
[----:B------:R-:W-:-:S00]  /*00d0*/  NOP ;  /* 0x0000000000007918 */ /* 0x000fc00000000000 */
[----:B------:R-:W-:-:S00]  /*00e0*/  NOP ;  /* 0x0000000000007918 */ /* 0x000fc00000000000 */
[----:B------:R-:W-:-:S00]  /*00f0*/  NOP ;  /* 0x0000000000007918 */ /* 0x000fc00000000000 */
.L_x_12:


//--------------------- .text._Z8a_frac_bPKdS0_Pd --------------------------
	.section	.text._Z8a_frac_bPKdS0_Pd,"ax",@progbits
	.align	128
        .global         _Z8a_frac_bPKdS0_Pd
        .type           _Z8a_frac_bPKdS0_Pd,@function
        .size           _Z8a_frac_bPKdS0_Pd,(.L_x_11 - _Z8a_frac_bPKdS0_Pd)
        .other          _Z8a_frac_bPKdS0_Pd,@"STO_CUDA_ENTRY STV_DEFAULT"
_Z8a_frac_bPKdS0_Pd:
.text._Z8a_frac_bPKdS0_Pd:
[----:B------:R-:W-:Y:S08]  /*0000*/  LDC R1, c[0x0][0x37c] ;  /* 0x0000df00ff017b82 */ /* 0x000ff00000000800 */
[----:B------:R-:W0:Y:S01]  /*0010*/  LDC.64 R6, c[0x0][0x388] ;  /* 0x0000e200ff067b82 */ /* 0x000e220000000a00 */
[----:B------:R-:W0:Y:S02]  /*0020*/  LDCU.64 UR4, c[0x0][0x358] ;  /* 0x00006b00ff0477ac */ /* 0x000e240008000a00 */
[----:B0-----:R-:W2:Y:S05]  /*0030*/  LDG.E.64 R6, desc[UR4][R6.64] ;  /* 0x0000000406067981 */ /* 0x001eaa000c1e1b00 */
[----:B------:R-:W0:Y:S02]  /*0040*/  LDC.64 R4, c[0x0][0x380] ;  /* 0x0000e000ff047b82 */ /* 0x000e240000000a00 */
[----:B0-----:R-:W3:Y:S01]  /*0050*/  LDG.E.64 R4, desc[UR4][R4.64] ;  /* 0x0000000404047981 */ /* 0x001ee2000c1e1b00 */
[----:B------:R-:W-:Y:S01]  /*0060*/  IMAD.MOV.U32 R2, RZ, RZ, 0x1 ;  /* 0x00000001ff027424 */ /* 0x000fe200078e00ff */
[----:B--2---:R-:W0:Y:S05]  /*0070*/  MUFU.RCP64H R3, R7 ;  /* 0x0000000700037308 */ /* 0x004e2a0000001800 */
[----:B0-----:R-:W-:-:S08]  /*0080*/  DFMA R8, -R6, R2, 1 ;  /* 0x3ff000000608742b */ /* 0x001fd00000000102 */
[----:B------:R-:W-:Y:S01]  /*0090*/  DFMA R8, R8, R8, R8 ;  /* 0x000000080808722b */ /* 0x000fe20000000008 */
[----:B---3--:R-:W-:-:S07]  /*00a0*/  FSETP.GEU.AND P1, PT, |R5|, 6.5827683646048100446e-37, PT ;  /* 0x036000000500780b */ /* 0x008fce0003f2e200 */
[----:B------:R-:W-:-:S08]  /*00b0*/  DFMA R8, R2, R8, R2 ;  /* 0x000000080208722b */ /* 0x000fd00000000002 */
[----:B------:R-:W-:-:S08]  /*00c0*/  DFMA R2, -R6, R8, 1 ;  /* 0x3ff000000602742b */ /* 0x000fd00000000108 */
[----:B------:R-:W-:-:S08]  /*00d0*/  DFMA R2, R8, R2, R8 ;  /* 0x000000020802722b */ /* 0x000fd00000000008 */
[----:B------:R-:W-:-:S08]  /*00e0*/  DMUL R8, R4, R2 ;  /* 0x0000000204087228 */ /* 0x000fd00000000000 */
[----:B------:R-:W-:-:S08]  /*00f0*/  DFMA R10, -R6, R8, R4 ;  /* 0x00000008060a722b */ /* 0x000fd00000000104 */
[----:B------:R-:W-:-:S10]  /*0100*/  DFMA R2, R2, R10, R8 ;  /* 0x0000000a0202722b */ /* 0x000fd40000000008 */
[----:B------:R-:W-:-:S05]  /*0110*/  FFMA R0, RZ, R7, R3 ;  /* 0x00000007ff007223 */ /* 0x000fca0000000003 */
[----:B------:R-:W-:-:S13]  /*0120*/  FSETP.GT.AND P0, PT, |R0|, 1.469367938527859385e-39, PT ;  /* 0x001000000000780b */ /* 0x000fda0003f04200 */
[----:B------:R-:W-:Y:S05]  /*0130*/  @P0 BRA P1, `(.L_x_1) ;  /* 0x0000000000100947 */ /* 0x000fea0000800000 */
[----:B------:R-:W-:-:S07]  /*0140*/  MOV R0, 0x160 ;  /* 0x0000016000007802 */ /* 0x000fce0000000f00 */
[----:B------:R-:W-:Y:S05]  /*0150*/  CALL.REL.NOINC `($__internal_0_$__cuda_sm20_div_rn_f64_full) ;  /* 0x0000000000147944 */ /* 0x000fea0003c00000 */
[----:B------:R-:W-:Y:S02]  /*0160*/  IMAD.MOV.U32 R2, RZ, RZ, R12 ;  /* 0x000000ffff027224 */ /* 0x000fe400078e000c */
[----:B------:R-:W-:-:S07]  /*0170*/  IMAD.MOV.U32 R3, RZ, RZ, R13 ;  /* 0x000000ffff037224 */ /* 0x000fce00078e000d */
.L_x_1:
[----:B------:R-:W0:Y:S02]  /*0180*/  LDC.64 R4, c[0x0][0x390] ;  /* 0x0000e400ff047b82 */ /* 0x000e240000000a00 */
[----:B0-----:R-:W-:Y:S01]  /*0190*/  STG.E.64 desc[UR4][R4.64], R2 ;  /* 0x0000000204007986 */ /* 0x001fe2000c101b04 */
[----:B------:R-:W-:Y:S05]  /*01a0*/  EXIT ;  /* 0x000000000000794d */ /* 0x000fea0003800000 */
        .weak           $__internal_0_$__cuda_sm20_div_rn_f64_full
        .type           $__internal_0_$__cuda_sm20_div_rn_f64_full,@function
        .size           $__internal_0_$__cuda_sm20_div_rn_f64_full,(.L_x_11 - $__internal_0_$__cuda_sm20_div_rn_f64_full)
$__internal_0_$__cuda_sm20_div_rn_f64_full:
[C---:B------:R-:W-:Y:S01]  /*01b0*/  FSETP.GEU.AND P0, PT, |R7|.reuse, 1.469367938527859385e-39, PT ;  /* 0x001000000700780b */ /* 0x040fe20003f0e200 */
[----:B------:R-:W-:Y:S01]  /*01c0*/  IMAD.MOV.U32 R8, RZ, RZ, 0x1 ;  /* 0x00000001ff087424 */ /* 0x000fe200078e00ff */
[C---:B------:R-:W-:Y:S01]  /*01d0*/  LOP3.LUT R2, R7.reuse, 0x800fffff, RZ, 0xc0, !PT ;  /* 0x800fffff07027812 */ /* 0x040fe200078ec0ff */
[----:B------:R-:W-:Y:S01]  /*01e0*/  IMAD.MOV.U32 R13, RZ, RZ, 0x1ca00000 ;  /* 0x1ca00000ff0d7424 */ /* 0x000fe200078e00ff */
[----:B------:R-:W-:Y:S02]  /*01f0*/  LOP3.LUT R17, R7, 0x7ff00000, RZ, 0xc0, !PT ;  /* 0x7ff0000007117812 */ /* 0x000fe400078ec0ff */
[----:B------:R-:W-:Y:S01]  /*0200*/  LOP3.LUT R3, R2, 0x3ff00000, RZ, 0xfc, !PT ;  /* 0x3ff0000002037812 */ /* 0x000fe200078efcff */
[----:B------:R-:W-:Y:S01]  /*0210*/  IMAD.MOV.U32 R2, RZ, RZ, R6 ;  /* 0x000000ffff027224 */ /* 0x000fe200078e0006 */
[----:B------:R-:W-:-:S04]  /*0220*/  LOP3.LUT R12, R5, 0x7ff00000, RZ, 0xc0, !PT ;  /* 0x7ff00000050c7812 */ /* 0x000fc800078ec0ff */
[----:B------:R-:W-:Y:S01]  /*0230*/  ISETP.GE.U32.AND P1, PT, R12, R17, PT ;  /* 0x000000110c00720c */ /* 0x000fe20003f26070 */
[----:B------:R-:W-:Y:S01]  /*0240*/  @!P0 DMUL R2, R6, 8.98846567431157953865e+307 ;  /* 0x7fe0000006028828 */ /* 0x000fe20000000000 */
[----:B------:R-:W-:-:S05]  /*0250*/  IMAD.MOV.U32 R19, RZ, RZ, R12 ;  /* 0x000000ffff137224 */ /* 0x000fca00078e000c */
[----:B------:R-:W0:Y:S02]  /*0260*/  MUFU.RCP64H R9, R3 ;  /* 0x0000000300097308 */ /* 0x000e240000001800 */
[----:B0-----:R-:W-:-:S08]  /*0270*/  DFMA R10, R8, -R2, 1 ;  /* 0x3ff00000080a742b */ /* 0x001fd00000000802 */
[----:B------:R-:W-:-:S08]  /*0280*/  DFMA R10, R10, R10, R10 ;  /* 0x0000000a0a0a722b */ /* 0x000fd0000000000a */
[----:B------:R-:W-:Y:S01]  /*0290*/  DFMA R10, R8, R10, R8 ;  /* 0x0000000a080a722b */ /* 0x000fe20000000008 */
[----:B------:R-:W-:Y:S01]  /*02a0*/  SEL R9, R13, 0x63400000, !P1 ;  /* 0x634000000d097807 */ /* 0x000fe20004800000 */
[----:B------:R-:W-:Y:S01]  /*02b0*/  IMAD.MOV.U32 R8, RZ, RZ, R4 ;  /* 0x000000ffff087224 */ /* 0x000fe200078e0004 */
[----:B------:R-:W-:Y:S02]  /*02c0*/  FSETP.GEU.AND P1, PT, |R5|, 1.469367938527859385e-39, PT ;  /* 0x001000000500780b */ /* 0x000fe40003f2e200 */
[----:B------:R-:W-:-:S03]  /*02d0*/  LOP3.LUT R9, R9, 0x800fffff, R5, 0xf8, !PT ;  /* 0x800fffff09097812 */ /* 0x000fc600078ef805 */
[----:B------:R-:W-:-:S08]  /*02e0*/  DFMA R14, R10, -R2, 1 ;  /* 0x3ff000000a0e742b */ /* 0x000fd00000000802 */
[----:B------:R-:W-:Y:S01]  /*02f0*/  DFMA R10, R10, R14, R10 ;  /* 0x0000000e0a0a722b */ /* 0x000fe2000000000a */
[----:B------:R-:W-:Y:S10]  /*0300*/  @P1 BRA `(.L_x_2) ;  /* 0x0000000000201947 */ /* 0x000ff40003800000 */
[----:B------:R-:W-:Y:S01]  /*0310*/  LOP3.LUT R15, R7, 0x7ff00000, RZ, 0xc0, !PT ;  /* 0x7ff00000070f7812 */ /* 0x000fe200078ec0ff */
[----:B------:R-:W-:-:S03]  /*0320*/  IMAD.MOV.U32 R14, RZ, RZ, RZ ;  /* 0x000000ffff0e7224 */ /* 0x000fc600078e00ff */
[----:B------:R-:W-:-:S04]  /*0330*/  ISETP.GE.U32.AND P1, PT, R12, R15, PT ;  /* 0x0000000f0c00720c */ /* 0x000fc80003f26070 */
[----:B------:R-:W-:-:S04]  /*0340*/  SEL R15, R13, 0x63400000, !P1 ;  /* 0x634000000d0f7807 */ /* 0x000fc80004800000 */
[----:B------:R-:W-:-:S04]  /*0350*/  LOP3.LUT R15, R15, 0x80000000, R5, 0xf8, !PT ;  /* 0x800000000f0f7812 */ /* 0x000fc800078ef805 */
[----:B------:R-:W-:-:S06]  /*0360*/  LOP3.LUT R15, R15, 0x100000, RZ, 0xfc, !PT ;  /* 0x001000000f0f7812 */ /* 0x000fcc00078efcff */
[----:B------:R-:W-:-:S10]  /*0370*/  DFMA R8, R8, 2, -R14 ;  /* 0x400000000808782b */ /* 0x000fd4000000080e */
[----:B------:R-:W-:-:S07]  /*0380*/  LOP3.LUT R19, R9, 0x7ff00000, RZ, 0xc0, !PT ;  /* 0x7ff0000009137812 */ /* 0x000fce00078ec0ff */
.L_x_2:
[----:B------:R-:W-:Y:S01]  /*0390*/  IMAD.MOV.U32 R18, RZ, RZ, R17 ;  /* 0x000000ffff127224 */ /* 0x000fe200078e0011 */
[----:B------:R-:W-:Y:S01]  /*03a0*/  @!P0 LOP3.LUT R18, R3, 0x7ff00000, RZ, 0xc0, !PT ;  /* 0x7ff0000003128812 */ /* 0x000fe200078ec0ff */
[----:B------:R-:W-:Y:S01]  /*03b0*/  VIADD R20, R19, 0xffffffff ;  /* 0xffffffff13147836 */ /* 0x000fe20000000000 */
[----:B------:R-:W-:-:S03]  /*03c0*/  DMUL R14, R10, R8 ;  /* 0x000000080a0e7228 */ /* 0x000fc60000000000 */
[----:B------:R-:W-:Y:S01]  /*03d0*/  VIADD R21, R18, 0xffffffff ;  /* 0xffffffff12157836 */ /* 0x000fe20000000000 */
[----:B------:R-:W-:-:S04]  /*03e0*/  ISETP.GT.U32.AND P0, PT, R20, 0x7feffffe, PT ;  /* 0x7feffffe1400780c */ /* 0x000fc80003f04070 */
[----:B------:R-:W-:Y:S01]  /*03f0*/  ISETP.GT.U32.OR P0, PT, R21, 0x7feffffe, P0 ;  /* 0x7feffffe1500780c */ /* 0x000fe20000704470 */
[----:B------:R-:W-:-:S08]  /*0400*/  DFMA R16, R14, -R2, R8 ;  /* 0x800000020e10722b */ /* 0x000fd00000000008 */
[----:B------:R-:W-:-:S04]  /*0410*/  DFMA R10, R10, R16, R14 ;  /* 0x000000100a0a722b */ /* 0x000fc8000000000e */
[----:B------:R-:W-:Y:S07]  /*0420*/  @P0 BRA `(.L_x_3) ;  /* 0x00000000006c0947 */ /* 0x000fee0003800000 */
[----:B------:R-:W-:-:S04]  /*0430*/  LOP3.LUT R5, R7, 0x7ff00000, RZ, 0xc0, !PT ;  /* 0x7ff0000007057812 */ /* 0x000fc800078ec0ff */
[CC--:B------:R-:W-:Y:S02]  /*0440*/  VIADDMNMX R4, R12.reuse, -R5.reuse, 0xb9600000, !PT ;  /* 0xb96000000c047446 */ /* 0x0c0fe40007800905 */
[----:B------:R-:W-:Y:S02]  /*0450*/  ISETP.GE.U32.AND P0, PT, R12, R5, PT ;  /* 0x000000050c00720c */ /* 0x000fe40003f06070 */
[----:B------:R-:W-:Y:S02]  /*0460*/  VIMNMX R4, PT, PT, R4, 0x46a00000, PT ;  /* 0x46a0000004047848 */ /* 0x000fe40003fe0100 */
[----:B------:R-:W-:-:S05]  /*0470*/  SEL R13, R13, 0x63400000, !P0 ;  /* 0x634000000d0d7807 */ /* 0x000fca0004000000 */
[----:B------:R-:W-:Y:S02]  /*0480*/  IMAD.IADD R14, R4, 0x1, -R13 ;  /* 0x00000001040e7824 */ /* 0x000fe400078e0a0d */
[----:B------:R-:W-:Y:S02]  /*0490*/  IMAD.MOV.U32 R4, RZ, RZ, RZ ;  /* 0x000000ffff047224 */ /* 0x000fe400078e00ff */
[----:B------:R-:W-:-:S06]  /*04a0*/  VIADD R5, R14, 0x7fe00000 ;  /* 0x7fe000000e057836 */ /* 0x000fcc0000000000 */
[----:B------:R-:W-:-:S10]  /*04b0*/  DMUL R12, R10, R4 ;  /* 0x000000040a0c7228 */ /* 0x000fd40000000000 */
[----:B------:R-:W-:-:S13]  /*04c0*/  FSETP.GTU.AND P0, PT, |R13|, 1.469367938527859385e-39, PT ;  /* 0x001000000d00780b */ /* 0x000fda0003f0c200 */
[----:B------:R-:W-:Y:S05]  /*04d0*/  @P0 BRA `(.L_x_4) ;  /* 0x0000000000940947 */ /* 0x000fea0003800000 */
[----:B------:R-:W-:Y:S01]  /*04e0*/  DFMA R2, R10, -R2, R8 ;  /* 0x800000020a02722b */ /* 0x000fe20000000008 */
[----:B------:R-:W-:-:S09]  /*04f0*/  IMAD.MOV.U32 R4, RZ, RZ, RZ ;  /* 0x000000ffff047224 */ /* 0x000fd200078e00ff */
[C---:B------:R-:W-:Y:S02]  /*0500*/  FSETP.NEU.AND P0, PT, R3.reuse, RZ, PT ;  /* 0x000000ff0300720b */ /* 0x040fe40003f0d000 */
[----:B------:R-:W-:-:S04]  /*0510*/  LOP3.LUT R7, R3, 0x80000000, R7, 0x48, !PT ;  /* 0x8000000003077812 */ /* 0x000fc800078e4807 */
[----:B------:R-:W-:-:S07]  /*0520*/  LOP3.LUT R5, R7, R5, RZ, 0xfc, !PT ;  /* 0x0000000507057212 */ /* 0x000fce00078efcff */
[----:B------:R-:W-:Y:S05]  /*0530*/  @!P0 BRA `(.L_x_4) ;  /* 0x00000000007c8947 */ /* 0x000fea0003800000 */
[----:B------:R-:W-:Y:S01]  /*0540*/  IMAD.MOV R3, RZ, RZ, -R14 ;  /* 0x000000ffff037224 */ /* 0x000fe200078e0a0e */
[----:B------:R-:W-:Y:S01]  /*0550*/  DMUL.RP R4, R10, R4 ;  /* 0x000000040a047228 */ /* 0x000fe20000008000 */
[----:B------:R-:W-:-:S06]  /*0560*/  IMAD.MOV.U32 R2, RZ, RZ, RZ ;  /* 0x000000ffff027224 */ /* 0x000fcc00078e00ff */
[----:B------:R-:W-:-:S03]  /*0570*/  DFMA R2, R12, -R2, R10 ;  /* 0x800000020c02722b */ /* 0x000fc6000000000a */
[----:B------:R-:W-:-:S03]  /*0580*/  LOP3.LUT R7, R5, R7, RZ, 0x3c, !PT ;  /* 0x0000000705077212 */ /* 0x000fc600078e3cff */
[----:B------:R-:W-:-:S04]  /*0590*/  IADD3 R2, PT, PT, -R14, -0x43300000, RZ ;  /* 0xbcd000000e027810 */ /* 0x000fc80007ffe1ff */
[----:B------:R-:W-:-:S04]  /*05a0*/  FSETP.NEU.AND P0, PT, |R3|, R2, PT ;  /* 0x000000020300720b */ /* 0x000fc80003f0d200 */
[----:B------:R-:W-:Y:S02]  /*05b0*/  FSEL R12, R4, R12, !P0 ;  /* 0x0000000c040c7208 */ /* 0x000fe40004000000 */
[----:B------:R-:W-:Y:S01]  /*05c0*/  FSEL R13, R7, R13, !P0 ;  /* 0x0000000d070d7208 */ /* 0x000fe20004000000 */
[----:B------:R-:W-:Y:S06]  /*05d0*/  BRA `(.L_x_4) ;  /* 0x0000000000547947 */ /* 0x000fec0003800000 */
.L_x_3:
[----:B------:R-:W-:-:S14]  /*05e0*/  DSETP.NAN.AND P0, PT, R4, R4, PT ;  /* 0x000000040400722a */ /* 0x000fdc0003f08000 */
[----:B------:R-:W-:Y:S05]  /*05f0*/  @P0 BRA `(.L_x_5) ;  /* 0x0000000000440947 */ /* 0x000fea0003800000 */
[----:B------:R-:W-:-:S14]  /*0600*/  DSETP.NAN.AND P0, PT, R6, R6, PT ;  /* 0x000000060600722a */ /* 0x000fdc0003f08000 */
[----:B------:R-:W-:Y:S05]  /*0610*/  @P0 BRA `(.L_x_6) ;  /* 0x0000000000300947 */ /* 0x000fea0003800000 */
[----:B------:R-:W-:Y:S01]  /*0620*/  ISETP.NE.AND P0, PT, R19, R18, PT ;  /* 0x000000121300720c */ /* 0x000fe20003f05270 */
[----:B------:R-:W-:Y:S02]  /*0630*/  IMAD.MOV.U32 R12, RZ, RZ, 0x0 ;  /* 0x00000000ff0c7424 */ /* 0x000fe400078e00ff */
[----:B------:R-:W-:-:S10]  /*0640*/  IMAD.MOV.U32 R13, RZ, RZ, -0x80000 ;  /* 0xfff80000ff0d7424 */ /* 0x000fd400078e00ff */
[----:B------:R-:W-:Y:S05]  /*0650*/  @!P0 BRA `(.L_x_4) ;  /* 0x0000000000348947 */ /* 0x000fea0003800000 */
[----:B------:R-:W-:Y:S02]  /*0660*/  ISETP.NE.AND P0, PT, R19, 0x7ff00000, PT ;  /* 0x7ff000001300780c */ /* 0x000fe40003f05270 */
[----:B------:R-:W-:Y:S02]  /*0670*/  LOP3.LUT R13, R5, 0x80000000, R7, 0x48, !PT ;  /* 0x80000000050d7812 */ /* 0x000fe400078e4807 */
[----:B------:R-:W-:-:S13]  /*0680*/  ISETP.EQ.OR P0, PT, R18, RZ, !P0 ;  /* 0x000000ff1200720c */ /* 0x000fda0004702670 */
[----:B------:R-:W-:Y:S01]  /*0690*/  @P0 LOP3.LUT R2, R13, 0x7ff00000, RZ, 0xfc, !PT ;  /* 0x7ff000000d020812 */ /* 0x000fe200078efcff */
[----:B------:R-:W-:Y:S02]  /*06a0*/  @!P0 IMAD.MOV.U32 R12, RZ, RZ, RZ ;  /* 0x000000ffff0c8224 */ /* 0x000fe400078e00ff */
[----:B------:R-:W-:Y:S02]  /*06b0*/  @P0 IMAD.MOV.U32 R12, RZ, RZ, RZ ;  /* 0x000000ffff0c0224 */ /* 0x000fe400078e00ff */
[----:B------:R-:W-:Y:S01]  /*06c0*/  @P0 IMAD.MOV.U32 R13, RZ, RZ, R2 ;  /* 0x000000ffff0d0224 */ /* 0x000fe200078e0002 */
[----:B------:R-:W-:Y:S06]  /*06d0*/  BRA `(.L_x_4) ;  /* 0x0000000000147947 */ /* 0x000fec0003800000 */
.L_x_6:
[----:B------:R-:W-:Y:S01]  /*06e0*/  LOP3.LUT R13, R7, 0x80000, RZ, 0xfc, !PT ;  /* 0x00080000070d7812 */ /* 0x000fe200078efcff */
[----:B------:R-:W-:Y:S01]  /*06f0*/  IMAD.MOV.U32 R12, RZ, RZ, R6 ;  /* 0x000000ffff0c7224 */ /* 0x000fe200078e0006 */
[----:B------:R-:W-:Y:S06]  /*0700*/  BRA `(.L_x_4) ;  /* 0x0000000000087947 */ /* 0x000fec0003800000 */
.L_x_5:
[----:B------:R-:W-:Y:S01]  /*0710*/  LOP3.LUT R13, R5, 0x80000, RZ, 0xfc, !PT ;  /* 0x00080000050d7812 */ /* 0x000fe200078efcff */
[----:B------:R-:W-:-:S07]  /*0720*/  IMAD.MOV.U32 R12, RZ, RZ, R4 ;  /* 0x000000ffff0c7224 */ /* 0x000fce00078e0004 */
.L_x_4:
[----:B------:R-:W-:Y:S02]  /*0730*/  IMAD.MOV.U32 R2, RZ, RZ, R0 ;  /* 0x000000ffff027224 */ /* 0x000fe400078e0000 */
[----:B------:R-:W-:-:S04]  /*0740*/  IMAD.MOV.U32 R3, RZ, RZ, 0x0 ;  /* 0x00000000ff037424 */ /* 0x000fc800078e00ff */
[----:B------:R-:W-:Y:S05]  /*0750*/  RET.REL.NODEC R2 `(_Z8a_frac_bPKdS0_Pd) ;  /* 0xfffffff802287950 */ /* 0x000fea0003c3ffff */
.L_x_7:
        /* <DEDUP_REMOVED lines=10> */
.L_x_11:


//--------------------- .text._Z10copy_valuePdPKd --------------------------
	.section	.text._Z10copy_valuePdPKd,"ax",@progbits
	.align	128
        .global         _Z10copy_valuePdPKd
        .type           _Z10copy_valuePdPKd,@function
        .size           _Z10copy_valuePdPKd,(.L_x_14 - _Z10copy_valuePdPKd)
        .other          _Z10copy_valuePdPKd,@"STO_CUDA_ENTRY STV_DEFAULT"
_Z10copy_valuePdPKd:
.text._Z10copy_valuePdPKd:
[----:B------:R-:W-:Y:S08]  /*0000*/  LDC R1, c[0x0][0x37c] ;  /* 0x0000df00ff017b82 */ /* 0x000ff00000000800 */
[----:B------:R-:W0:Y:S01]  /*0010*/  LDC.64 R2, c[0x0][0x388] ;  /* 0x0000e200ff027b82 */ /* 0x000e220000000a00 */
[----:B------:R-:W0:Y:S02]  /*0020*/  LDCU.64 UR4, c[0x0][0x358] ;  /* 0x00006b00ff0477ac */ /* 0x000e240008000a00 */
[----:B0-----:R-:W2:Y:S05]  /*0030*/  LDG.E.64 R2, desc[UR4][R2.64] ;  /* 0x0000000402027981 */ /* 0x001eaa000c1e1b00 */
[----:B------:R-:W2:Y:S02]  /*0040*/  LDC.64 R4, c[0x0][0x380] ;  /* 0x0000e000ff047b82 */ /* 0x000ea40000000a00 */
[----:B--2---:R-:W-:Y:S01]  /*0050*/  STG.E.64 desc[UR4][R4.64], R2 ;  /* 0x0000000204007986 */ /* 0x004fe2000c101b04 */
[----:B------:R-:W-:Y:S05]  /*0060*/  EXIT ;  /* 0x000000000000794d */ /* 0x000fea0003800000 */
.L_x_8:
        /* <DEDUP_REMOVED lines=9> */
.L_x_14:


//--------------------- .text._Z15init_alpha_betaPdS_ --------------------------
	.section	.text._Z15init_alpha_betaPdS_,"ax",@progbits
	.align	128
        .global         _Z15init_alpha_betaPdS_
        .type           _Z15init_alpha_betaPdS_,@function
        .size           _Z15init_alpha_betaPdS_,(.L_x_15 - _Z15init_alpha_betaPdS_)
        .other          _Z15init_alpha_betaPdS_,@"STO_CUDA_ENTRY STV_DEFAULT"
_Z15init_alpha_betaPdS_:
.text._Z15init_alpha_betaPdS_:
[----:B------:R-:W-:Y:S08]  /*0000*/  LDC R1, c[0x0][0x37c] ;  /* 0x0000df00ff017b82 */ /* 0x000ff00000000800 */
[----:B------:R-:W0:Y:S01]  /*0010*/  LDC.64 R2, c[0x0][0x380] ;  /* 0x0000e000ff027b82 */ /* 0x000e220000000a00 */
[----:B------:R-:W0:Y:S01]  /*0020*/  LDCU.64 UR4, c[0x0][0x358] ;  /* 0x00006b00ff0477ac */ /* 0x000e220008000a00 */
[----:B------:R-:W-:Y:S01]  /*0030*/  HFMA2 R4, -RZ, RZ, 0, 0 ;  /* 0x00000000ff047431 */ /* 0x000fe200000001ff */
[----:B------:R-:W-:-:S05]  /*0040*/  MOV R5, 0x3ff00000 ;  /* 0x3ff0000000057802 */ /* 0x000fca0000000f00 */
[----:B------:R-:W1:Y:S01]  /*0050*/  LDC.64 R6, c[0x0][0x388] ;  /* 0x0000e200ff067b82 */ /* 0x000e620000000a00 */
[----:B0-----:R-:W-:Y:S04]  /*0060*/  STG.E.64 desc[UR4][R2.64], R4 ;  /* 0x0000000402007986 */ /* 0x001fe8000c101b04 */
[----:B-1----:R-:W-:Y:S01]  /*0070*/  STG.E.64 desc[UR4][R6.64], RZ ;  /* 0x000000ff06007986 */ /* 0x002fe2000c101b04 */
[----:B------:R-:W-:Y:S05]  /*0080*/  EXIT ;  /* 0x000000000000794d */ /* 0x000fea0003800000 */
.L_x_9:
        /* <DEDUP_REMOVED lines=15> */
.L_x_15:


//--------------------- .text._Z14init_cg_solverPdS_PKdm --------------------------
	.section	.text._Z14init_cg_solverPdS_PKdm,"ax",@progbits
	.align	128
        .global         _Z14init_cg_solverPdS_PKdm
        .type           _Z14init_cg_solverPdS_PKdm,@function
        .size           _Z14init_cg_solverPdS_PKdm,(.L_x_16 - _Z14init_cg_solverPdS_PKdm)
        .other          _Z14init_cg_solverPdS_PKdm,@"STO_CUDA_ENTRY STV_DEFAULT"
_Z14init_cg_solverPdS_PKdm:
.text._Z14init_cg_solverPdS_PKdm:
[----:B------:R-:W-:Y:S01]  /*0000*/  LDC R1, c[0x0][0x37c] ;  /* 0x0000df00ff017b82 */ /* 0x000fe20000000800 */
[----:B------:R-:W0:Y:S07]  /*0010*/  S2R R3, SR_TID.X ;  /* 0x0000000000037919 */ /* 0x000e2e0000002100 */
[----:B------:R-:W0:Y:S01]  /*0020*/  S2UR UR4, SR_CTAID.X ;  /* 0x00000000000479c3 */ /* 0x000e220000002500 */
[----:B------:R-:W1:Y:S07]  /*0030*/  LDCU.64 UR6, c[0x0][0x398] ;  /* 0x00007300ff0677ac */ /* 0x000e6e0008000a00 */
[----:B------:R-:W0:Y:S02]  /*0040*/  LDC R0, c[0x0][0x360] ;  /* 0x0000d800ff007b82 */ /* 0x000e240000000800 */
[----:B0-----:R-:W-:-:S05]  /*0050*/  IMAD R0, R0, UR4, R3 ;  /* 0x0000000400007c24 */ /* 0x001fca000f8e0203 */
[----:B-1----:R-:W-:-:S04]  /*0060*/  ISETP.GE.U32.AND P0, PT, R0, UR6, PT ;  /* 0x0000000600007c0c */ /* 0x002fc8000bf06070 */
[----:B------:R-:W-:-:S13]  /*0070*/  ISETP.GE.U32.AND.EX P0, PT, RZ, UR7, PT, P0 ;  /* 0x00000007ff007c0c */ /* 0x000fda000bf06100 */
[----:B------:R-:W-:Y:S05]  /*0080*/  @P0 EXIT ;  /* 0x000000000000094d */ /* 0x000fea0003800000 */
[----:B------:R-:W0:Y:S01]  /*0090*/  LDCU.128 UR8, c[0x0][0x380] ;  /* 0x00007000ff0877ac */ /* 0x000e220008000c00 */
[----:B------:R-:W-:Y:S01]  /*00a0*/  IMAD.SHL.U32 R6, R0, 0x8, RZ ;  /* 0x0000000800067824 */ /* 0x000fe200078e00ff */
[----:B------:R-:W-:Y:S01]  /*00b0*/  SHF.R.U32.HI R0, RZ, 0x1d, R0 ;  /* 0x0000001dff007819 */ /* 0x000fe20000011600 */
[----:B------:R-:W1:Y:S01]  /*00c0*/  LDCU.64 UR6, c[0x0][0x390] ;  /* 0x00007200ff0677ac */ /* 0x000e620008000a00 */
[----:B------:R-:W2:Y:S02]  /*00d0*/  LDCU.64 UR4, c[0x0][0x358] ;  /* 0x00006b00ff0477ac */ /* 0x000ea40008000a00 */
[C---:B0-----:R-:W-:Y:S02]  /*00e0*/  IADD3 R4, P0, PT, R6.reuse, UR8, RZ ;  /* 0x0000000806047c10 */ /* 0x041fe4000ff1e0ff */
[----:B-1----:R-:W-:Y:S02]  /*00f0*/  IADD3 R2, P1, PT, R6, UR6, RZ ;  /* 0x0000000606027c10 */ /* 0x002fe4000ff3e0ff */
[----:B------:R-:W-:-:S02]  /*0100*/  IADD3.X R5, PT, PT, R0, UR9, RZ, P0, !PT ;  /* 0x0000000900057c10 */ /* 0x000fc400087fe4ff */
[----:B------:R-:W-:-:S03]  /*0110*/  IADD3.X R3, PT, PT, R0, UR7, RZ, P1, !PT ;  /* 0x0000000700037c10 */ /* 0x000fc60008ffe4ff */
[----:B--2---:R-:W-:Y:S04]  /*0120*/  STG.E.64 desc[UR4][R4.64], RZ ;  /* 0x000000ff04007986 */ /* 0x004fe8000c101b04 */
[----:B------:R-:W2:Y:S01]  /*0130*/  LDG.E.64 R2, desc[UR4][R2.64] ;  /* 0x0000000402027981 */ /* 0x000ea2000c1e1b00 */
[----:B------:R-:W-:-:S04]  /*0140*/  IADD3 R6, P0, PT, R6, UR10, RZ ;  /* 0x0000000a06067c10 */ /* 0x000fc8000ff1e0ff */
[----:B------:R-:W-:-:S05]  /*0150*/  IADD3.X R7, PT, PT, R0, UR11, RZ, P0, !PT ;  /* 0x0000000b00077c10 */ /* 0x000fca00087fe4ff */
[----:B--2---:R-:W-:Y:S01]  /*0160*/  STG.E.64 desc[UR4][R6.64], R2 ;  /* 0x0000000206007986 */ /* 0x004fe2000c101b04 */
[----:B------:R-:W-:Y:S05]  /*0170*/  EXIT ;  /* 0x000000000000794d */ /* 0x000fea0003800000 */
.L_x_10:
        /* <DEDUP_REMOVED lines=16> */
.L_x_16:


//--------------------- .nv.shared.reserved.0     --------------------------
	.section	.nv.shared.reserved.0,"aw",@nobits
	.weak		__nv_reservedSMEM_offset_0_alias
	.size		__nv_reservedSMEM_offset_0_alias, 0, 64
	.other		__nv_reservedSMEM_offset_0_alias,@"STO_CUDA_RESERVED_SHARED STV_DEFAULT"
__nv_reservedSMEM_offset_0_alias:
	.zero		0
	.zero		64


//--------------------- .nv.constant0._Z9inv_alphaPKdPd --------------------------
	.section	.nv.constant0._Z9inv_alphaPKdPd,"a",@progbits
	.sectionflags	@""
	.align	4
.nv.constant0._Z9inv_alphaPKdPd:
	.zero		912


//--------------------- .nv.constant0._Z8a_frac_bPKdS0_Pd --------------------------
	.section	.nv.constant0._Z8a_frac_bPKdS0_Pd,"a",@progbits
	.sectionflags	@""
	.align	4
.nv.constant0._Z8a_frac_bPKdS0_Pd:
	.zero		920


//--------------------- .nv.constant0._Z10copy_valuePdPKd --------------------------
	.section	.nv.constant0._Z10copy_valuePdPKd,"a",@progbits
	.sectionflags	@""
	.align	4
.nv.constant0._Z10copy_valuePdPKd:
	.zero		912


//--------------------- .nv.constant0._Z15init_alpha_betaPdS_ --------------------------
	.section	.nv.constant0._Z15init_alpha_betaPdS_,"a",@progbits
	.sectionflags	@""
	.align	4
.nv.constant0._Z15init_alpha_betaPdS_:
	.zero		912


//--------------------- .nv.constant0._Z14init_cg_solverPdS_PKdm --------------------------
	.section	.nv.constant0._Z14init_cg_solverPdS_PKdm,"a",@progbits
	.sectionflags	@""
	.align	4
.nv.constant0._Z14init_cg_solverPdS_PKdm:
	.zero		928


//--------------------- SYMBOLS --------------------------

	.type		.nv.reservedSmem.offset0,@object
	.size		.nv.reservedSmem.offset0,0x4
